	.headerflags	@"EF_CUDA_TEXMODE_UNIFIED EF_CUDA_64BIT_ADDRESS EF_CUDA_ACCELERATORS EF_CUDA_SM90 EF_CUDA_VIRTUAL_SM(EF_CUDA_SM90)"
	.elftype	@"ET_EXEC"


//--------------------- .nv.info                  --------------------------
	.section	.nv.info,"",@"SHT_CUDA_INFO"
	.align	4


	//----- nvinfo : EIATTR_REGCOUNT
	.align		4
        /*0000*/ 	.byte	0x04, 0x2f
        /*0002*/ 	.short	(.L_3 - .L_2)
	.align		4
.L_2:
        /*0004*/ 	.word	index@(triton_poi_fused__native_batch_norm_legit_no_training_add_silu_0)
        /*0008*/ 	.word	0x00000028


	//----- nvinfo : EIATTR_MIN_STACK_SIZE
	.align		4
.L_3:
        /*000c*/ 	.byte	0x04, 0x12
        /*000e*/ 	.short	(.L_5 - .L_4)
	.align		4
.L_4:
        /*0010*/ 	.word	index@(triton_poi_fused__native_batch_norm_legit_no_training_add_silu_0)
        /*0014*/ 	.word	0x00000000


	//----- nvinfo : EIATTR_FRAME_SIZE
	.align		4
.L_5:
        /*0018*/ 	.byte	0x04, 0x11
        /*001a*/ 	.short	(.L_7 - .L_6)
	.align		4
.L_6:
        /*001c*/ 	.word	index@(triton_poi_fused__native_batch_norm_legit_no_training_add_silu_0)
        /*0020*/ 	.word	0x00000000


	//----- nvinfo : EIATTR_MIN_STACK_SIZE
	.align		4
.L_7:
        /*0024*/ 	.byte	0x04, 0x12
        /*0026*/ 	.short	(.L_9 - .L_8)
	.align		4
.L_8:
        /*0028*/ 	.word	index@(triton_poi_fused__native_batch_norm_legit_no_training_add_silu_0)
        /*002c*/ 	.word	0x00000000
.L_9:


//--------------------- .nv.info.triton_poi_fused__native_batch_norm_legit_no_training_add_silu_0 --------------------------
	.section	.nv.info.triton_poi_fused__native_batch_norm_legit_no_training_add_silu_0,"",@"SHT_CUDA_INFO"
	.sectionflags	@""
	.align	4


	//----- nvinfo : EIATTR_CUDA_API_VERSION
	.align		4
        /*0000*/ 	.byte	0x04, 0x37
        /*0002*/ 	.short	(.L_11 - .L_10)
.L_10:
        /*0004*/ 	.word	0x0000007c


	//----- nvinfo : EIATTR_KPARAM_INFO
	.align		4
.L_11:
        /*0008*/ 	.byte	0x04, 0x17
        /*000a*/ 	.short	(.L_13 - .L_12)
.L_12:
        /*000c*/ 	.word	0x00000000
        /*0010*/ 	.short	0x0010
        /*0012*/ 	.short	0x0080
        /*0014*/ 	.byte	0x00, 0xf0, 0x11, 0x00


	//----- nvinfo : EIATTR_KPARAM_INFO
	.align		4
.L_13:
        /*0018*/ 	.byte	0x04, 0x17
        /*001a*/ 	.short	(.L_15 - .L_14)
.L_14:
        /*001c*/ 	.word	0x00000000
        /*0020*/ 	.short	0x000f
        /*0022*/ 	.short	0x0078
        /*0024*/ 	.byte	0x00, 0xf4, 0x21, 0x00


	//----- nvinfo : EIATTR_KPARAM_INFO
	.align		4
.L_15:
        /*0028*/ 	.byte	0x04, 0x17
        /*002a*/ 	.short	(.L_17 - .L_16)
.L_16:
        /*002c*/ 	.word	0x00000000
        /*0030*/ 	.short	0x000e
        /*0032*/ 	.short	0x0070
        /*0034*/ 	.byte	0x00, 0xf4, 0x21, 0x00


	//----- nvinfo : EIATTR_KPARAM_INFO
	.align		4
.L_17:
        /*0038*/ 	.byte	0x04, 0x17
        /*003a*/ 	.short	(.L_19 - .L_18)
.L_18:
        /*003c*/ 	.word	0x00000000
        /*0040*/ 	.short	0x000d
        /*0042*/ 	.short	0x0068
        /*0044*/ 	.byte	0x00, 0xf4, 0x21, 0x00


	//----- nvinfo : EIATTR_KPARAM_INFO
	.align		4
.L_19:
        /*0048*/ 	.byte	0x04, 0x17
        /*004a*/ 	.short	(.L_21 - .L_20)
.L_20:
        /*004c*/ 	.word	0x00000000
        /*0050*/ 	.short	0x000c
        /*0052*/ 	.short	0x0060
        /*0054*/ 	.byte	0x00, 0xf4, 0x21, 0x00


	//----- nvinfo : EIATTR_KPARAM_INFO
	.align		4
.L_21:
        /*0058*/ 	.byte	0x04, 0x17
        /*005a*/ 	.short	(.L_23 - .L_22)
.L_22:
        /*005c*/ 	.word	0x00000000
        /*0060*/ 	.short	0x000b
        /*0062*/ 	.short	0x0058
        /*0064*/ 	.byte	0x00, 0xf4, 0x21, 0x00


	//----- nvinfo : EIATTR_KPARAM_INFO
	.align		4
.L_23:
        /*0068*/ 	.byte	0x04, 0x17
        /*006a*/ 	.short	(.L_25 - .L_24)
.L_24:
        /*006c*/ 	.word	0x00000000
        /*0070*/ 	.short	0x000a
        /*0072*/ 	.short	0x0050
        /*0074*/ 	.byte	0x00, 0xf4, 0x21, 0x00


	//----- nvinfo : EIATTR_KPARAM_INFO
	.align		4
.L_25:
        /*0078*/ 	.byte	0x04, 0x17
        /*007a*/ 	.short	(.L_27 - .L_26)
.L_26:
        /*007c*/ 	.word	0x00000000
        /*0080*/ 	.short	0x0009
        /*0082*/ 	.short	0x0048
        /*0084*/ 	.byte	0x00, 0xf4, 0x21, 0x00


	//----- nvinfo : EIATTR_KPARAM_INFO
	.align		4
.L_27:
        /*0088*/ 	.byte	0x04, 0x17
        /*008a*/ 	.short	(.L_29 - .L_28)
.L_28:
        /*008c*/ 	.word	0x00000000
        /*0090*/ 	.short	0x0008
        /*0092*/ 	.short	0x0040
        /*0094*/ 	.byte	0x00, 0xf4, 0x21, 0x00


	//----- nvinfo : EIATTR_KPARAM_INFO
	.align		4
.L_29:
        /*0098*/ 	.byte	0x04, 0x17
        /*009a*/ 	.short	(.L_31 - .L_30)
.L_30:
        /*009c*/ 	.word	0x00000000
        /*00a0*/ 	.short	0x0007
        /*00a2*/ 	.short	0x0038
        /*00a4*/ 	.byte	0x00, 0xf4, 0x21, 0x00


	//----- nvinfo : EIATTR_KPARAM_INFO
	.align		4
.L_31:
        /*00a8*/ 	.byte	0x04, 0x17
        /*00aa*/ 	.short	(.L_33 - .L_32)
.L_32:
        /*00ac*/ 	.word	0x00000000
        /*00b0*/ 	.short	0x0006
        /*00b2*/ 	.short	0x0030
        /*00b4*/ 	.byte	0x00, 0xf4, 0x21, 0x00


	//----- nvinfo : EIATTR_KPARAM_INFO
	.align		4
.L_33:
        /*00b8*/ 	.byte	0x04, 0x17
        /*00ba*/ 	.short	(.L_35 - .L_34)
.L_34:
        /*00bc*/ 	.word	0x00000000
        /*00c0*/ 	.short	0x0005
        /*00c2*/ 	.short	0x0028
        /*00c4*/ 	.byte	0x00, 0xf4, 0x21, 0x00


	//----- nvinfo : EIATTR_KPARAM_INFO
	.align		4
.L_35:
        /*00c8*/ 	.byte	0x04, 0x17
        /*00ca*/ 	.short	(.L_37 - .L_36)
.L_36:
        /*00cc*/ 	.word	0x00000000
        /*00d0*/ 	.short	0x0004
        /*00d2*/ 	.short	0x0020
        /*00d4*/ 	.byte	0x00, 0xf4, 0x21, 0x00


	//----- nvinfo : EIATTR_KPARAM_INFO
	.align		4
.L_37:
        /*00d8*/ 	.byte	0x04, 0x17
        /*00da*/ 	.short	(.L_39 - .L_38)
.L_38:
        /*00dc*/ 	.word	0x00000000
        /*00e0*/ 	.short	0x0003
        /*00e2*/ 	.short	0x0018
        /*00e4*/ 	.byte	0x00, 0xf4, 0x21, 0x00


	//----- nvinfo : EIATTR_KPARAM_INFO
	.align		4
.L_39:
        /*00e8*/ 	.byte	0x04, 0x17
        /*00ea*/ 	.short	(.L_41 - .L_40)
.L_40:
        /*00ec*/ 	.word	0x00000000
        /*00f0*/ 	.short	0x0002
        /*00f2*/ 	.short	0x0010
        /*00f4*/ 	.byte	0x00, 0xf4, 0x21, 0x00


	//----- nvinfo : EIATTR_KPARAM_INFO
	.align		4
.L_41:
        /*00f8*/ 	.byte	0x04, 0x17
        /*00fa*/ 	.short	(.L_43 - .L_42)
.L_42:
        /*00fc*/ 	.word	0x00000000
        /*0100*/ 	.short	0x0001
        /*0102*/ 	.short	0x0008
        /*0104*/ 	.byte	0x00, 0xf4, 0x21, 0x00


	//----- nvinfo : EIATTR_KPARAM_INFO
	.align		4
.L_43:
        /*0108*/ 	.byte	0x04, 0x17
        /*010a*/ 	.short	(.L_45 - .L_44)
.L_44:
        /*010c*/ 	.word	0x00000000
        /*0110*/ 	.short	0x0000
        /*0112*/ 	.short	0x0000
        /*0114*/ 	.byte	0x00, 0xf4, 0x21, 0x00


	//----- nvinfo : EIATTR_SPARSE_MMA_MASK
	.align		4
.L_45:
        /*0118*/ 	.byte	0x03, 0x50
        /*011a*/ 	.short	0x0000


	//----- nvinfo : EIATTR_MAXREG_COUNT
	.align		4
        /*011c*/ 	.byte	0x03, 0x1b
        /*011e*/ 	.short	0x00ff


	//----- nvinfo : EIATTR_EXIT_INSTR_OFFSETS
	.align		4
        /*0120*/ 	.byte	0x04, 0x1c
        /*0122*/ 	.short	(.L_47 - .L_46)


	//   ....[0]....
.L_46:
        /*0124*/ 	.word	0x00000c80


	//   ....[1]....
        /*0128*/ 	.word	0x00000ca0


	//----- nvinfo : EIATTR_REQNTID
	.align		4
.L_47:
        /*012c*/ 	.byte	0x04, 0x10
        /*012e*/ 	.short	(.L_49 - .L_48)
.L_48:
        /*0130*/ 	.word	0x00000080
        /*0134*/ 	.word	0x00000001
        /*0138*/ 	.word	0x00000001


	//----- nvinfo : EIATTR_CBANK_PARAM_SIZE
	.align		4
.L_49:
        /*013c*/ 	.byte	0x03, 0x19
        /*013e*/ 	.short	0x0084


	//----- nvinfo : EIATTR_PARAM_CBANK
	.align		4
        /*0140*/ 	.byte	0x04, 0x0a
        /*0142*/ 	.short	(.L_51 - .L_50)
	.align		4
.L_50:
        /*0144*/ 	.word	index@(.nv.constant0.triton_poi_fused__native_batch_norm_legit_no_training_add_silu_0)
        /*0148*/ 	.short	0x0210
        /*014a*/ 	.short	0x0084


	//----- nvinfo : EIATTR_SW_WAR
	.align		4
.L_51:
        /*014c*/ 	.byte	0x04, 0x36
        /*014e*/ 	.short	(.L_53 - .L_52)
.L_52:
        /*0150*/ 	.word	0x00000008
.L_53:


//--------------------- .nv.callgraph             --------------------------
	.section	.nv.callgraph,"",@"SHT_CUDA_CALLGRAPH"
	.align	4
	.sectionentsize	8
	.align		4
        /*0000*/ 	.word	0x00000000
	.align		4
        /*0004*/ 	.word	0xffffffff
	.align		4
        /*0008*/ 	.word	0x00000000
	.align		4
        /*000c*/ 	.word	0xfffffffe
	.align		4
        /*0010*/ 	.word	0x00000000
	.align		4
        /*0014*/ 	.word	0xfffffffd
	.align		4
        /*0018*/ 	.word	0x00000000
	.align		4
        /*001c*/ 	.word	0xfffffffc


//--------------------- .nv.constant4             --------------------------
	.section	.nv.constant4,"a",@progbits
	.align	8
	.align		8
.nv.constant4:
        /*0000*/ 	.dword	_$_str
	.align		8
        /*0008*/ 	.dword	_$_str_$_2


//--------------------- .text.triton_poi_fused__native_batch_norm_legit_no_training_add_silu_0 --------------------------
	.section	.text.triton_poi_fused__native_batch_norm_legit_no_training_add_silu_0,"ax",@progbits
	.align	128
        .global         triton_poi_fused__native_batch_norm_legit_no_training_add_silu_0
        .type           triton_poi_fused__native_batch_norm_legit_no_training_add_silu_0,@function
        .size           triton_poi_fused__native_batch_norm_legit_no_training_add_silu_0,(.L_x_1 - triton_poi_fused__native_batch_norm_legit_no_training_add_silu_0)
        .other          triton_poi_fused__native_batch_norm_legit_no_training_add_silu_0,@"STO_CUDA_ENTRY STV_DEFAULT"
triton_poi_fused__native_batch_norm_legit_no_training_add_silu_0:
.text.triton_poi_fused__native_batch_norm_legit_no_training_add_silu_0:
[----:B------:R-:W0:Y:S01]  /*0000*/  LDC R1, c[0x0][0x28] ;  /* 0x00000a00ff017b82 */ /* 0x000e220000000800 */
[----:B------:R-:W1:Y:S01]  /*0010*/  S2R R0, SR_TID.X ;  /* 0x0000000000007919 */ /* 0x000e620000002100 */
[----:B------:R-:W-:Y:S01]  /*0020*/  HFMA2.MMA R26, -RZ, RZ, 0, 0 ;  /* 0x00000000ff1a7435 */ /* 0x000fe200000001ff */
[----:B------:R-:W-:Y:S01]  /*0030*/  ULDC.64 UR4, c[0x0][0x208] ;  /* 0x0000820000047ab9 */ /* 0x000fe20000000a00 */
[----:B------:R-:W2:Y:S01]  /*0040*/  S2R R3, SR_CTAID.X ;  /* 0x0000000000037919 */ /* 0x000ea20000002500 */
[----:B------:R-:W-:Y:S02]  /*0050*/  MOV R34, RZ ;  /* 0x000000ff00227202 */ /* 0x000fe40000000f00 */
[----:B------:R-:W-:Y:S02]  /*0060*/  CS2R R32, SRZ ;  /* 0x0000000000207805 */ /* 0x000fe4000001ff00 */
[----:B------:R-:W-:Y:S01]  /*0070*/  CS2R R30, SRZ ;  /* 0x00000000001e7805 */ /* 0x000fe2000001ff00 */
[----:B------:R-:W3:Y:S01]  /*0080*/  LDC.64 R16, c[0x0][0x278] ;  /* 0x00009e00ff107b82 */ /* 0x000ee20000000a00 */
[----:B------:R-:W-:-:S07]  /*0090*/  CS2R R28, SRZ ;  /* 0x00000000001c7805 */ /* 0x000fce000001ff00 */
[----:B------:R-:W4:Y:S08]  /*00a0*/  LDC.64 R10, c[0x0][0x230] ;  /* 0x00008c00ff0a7b82 */ /* 0x000f300000000a00 */
[----:B------:R-:W5:Y:S01]  /*00b0*/  LDC.64 R20, c[0x0][0x220] ;  /* 0x00008800ff147b82 */ /* 0x000f620000000a00 */
[----:B-1----:R-:W-:-:S07]  /*00c0*/  SHF.L.U32 R0, R0, 0x1, RZ ;  /* 0x0000000100007819 */ /* 0x002fce00000006ff */
[----:B------:R-:W1:Y:S01]  /*00d0*/  LDC.64 R18, c[0x0][0x238] ;  /* 0x00008e00ff127b82 */ /* 0x000e620000000a00 */
[----:B--2---:R-:W-:Y:S02]  /*00e0*/  SHF.R.S32.HI R5, RZ, 0x17, R3 ;  /* 0x00000017ff057819 */ /* 0x004fe40000011403 */
[----:B------:R-:W-:Y:S02]  /*00f0*/  LOP3.LUT R0, R0, 0xfe, RZ, 0xc0, !PT ;  /* 0x000000fe00007812 */ /* 0x000fe400078ec0ff */
[----:B------:R-:W-:-:S03]  /*0100*/  SGXT R5, R5, 0x1 ;  /* 0x000000010505781a */ /* 0x000fc60000000200 */
[----:B------:R-:W2:Y:S01]  /*0110*/  LDC.64 R36, c[0x0][0x260] ;  /* 0x00009800ff247b82 */ /* 0x000ea20000000a00 */
[----:B------:R-:W-:-:S04]  /*0120*/  LEA R0, R3, R0, 0x8 ;  /* 0x0000000003007211 */ /* 0x000fc800078e40ff */
[----:B------:R-:W-:Y:S02]  /*0130*/  LEA.HI R5, R5, R0, RZ, 0x4 ;  /* 0x0000000005057211 */ /* 0x000fe400078f20ff */
[----:B------:R-:W-:Y:S01]  /*0140*/  ISETP.GE.AND P0, PT, R0, 0x100, PT ;  /* 0x000001000000780c */ /* 0x000fe20003f06270 */
[----:B------:R-:W1:Y:S01]  /*0150*/  LDC.64 R2, c[0x0][0x228] ;  /* 0x00008a00ff027b82 */ /* 0x000e620000000a00 */
[----:B------:R-:W-:-:S04]  /*0160*/  SHF.R.S32.HI R35, RZ, 0x4, R5 ;  /* 0x00000004ff237819 */ /* 0x000fc80000011405 */
[----:B------:R-:W-:-:S03]  /*0170*/  LEA.HI R6, R35, R35, RZ, 0x2 ;  /* 0x0000002323067211 */ /* 0x000fc600078f10ff */
[----:B------:R-:W2:Y:S01]  /*0180*/  LDC.64 R4, c[0x0][0x250] ;  /* 0x00009400ff047b82 */ /* 0x000ea20000000a00 */
[----:B------:R-:W-:-:S04]  /*0190*/  LOP3.LUT R6, R6, 0xfffffffc, RZ, 0xc0, !PT ;  /* 0xfffffffc06067812 */ /* 0x000fc800078ec0ff */
[----:B------:R-:W-:Y:S02]  /*01a0*/  IADD3 R35, R35, -R6, RZ ;  /* 0x8000000623237210 */ /* 0x000fe40007ffe0ff */
[----:B------:R-:W-:Y:S01]  /*01b0*/  CS2R R12, SRZ ;  /* 0x00000000000c7805 */ /* 0x000fe2000001ff00 */
[----:B------:R-:W3:Y:S02]  /*01c0*/  LDC.64 R22, c[0x0][0x248] ;  /* 0x00009200ff167b82 */ /* 0x000ee40000000a00 */
[----:B01----:R-:W-:-:S06]  /*01d0*/  IMAD.WIDE R2, R35, 0x4, R2 ;  /* 0x0000000423027825 */ /* 0x003fcc00078e0202 */
[----:B------:R-:W0:Y:S01]  /*01e0*/  LDC.64 R8, c[0x0][0x258] ;  /* 0x00009600ff087b82 */ /* 0x000e220000000a00 */
[----:B------:R-:W5:Y:S01]  /*01f0*/  @!P0 LDG.E.EL R26, desc[UR4][R2.64] ;  /* 0x00000004021a8981 */ /* 0x000f62000c2e1900 */
[----:B--2---:R-:W-:-:S03]  /*0200*/  IMAD.WIDE R4, R35, 0x4, R4 ;  /* 0x0000000423047825 */ /* 0x004fc600078e0204 */
[----:B------:R1:W2:Y:S01]  /*0210*/  @!P0 LDG.E.EL R34, desc[UR4][R2.64] ;  /* 0x0000000402228981 */ /* 0x0002a2000c2e1900 */
[----:B------:R-:W-:Y:S02]  /*0220*/  CS2R R14, SRZ ;  /* 0x00000000000e7805 */ /* 0x000fe4000001ff00 */
[----:B------:R-:W0:Y:S01]  /*0230*/  LDC.64 R24, c[0x0][0x270] ;  /* 0x00009c00ff187b82 */ /* 0x000e220000000a00 */
[----:B------:R-:W2:Y:S04]  /*0240*/  @!P0 LDG.E.EL R32, desc[UR4][R4.64] ;  /* 0x0000000404208981 */ /* 0x000ea8000c2e1900 */
[----:B------:R1:W2:Y:S01]  /*0250*/  @!P0 LDG.E.EL R31, desc[UR4][R4.64] ;  /* 0x00000004041f8981 */ /* 0x0002a2000c2e1900 */
[----:B---3--:R-:W-:-:S05]  /*0260*/  IMAD.WIDE R16, R35, 0x4, R16 ;  /* 0x0000000423107825 */ /* 0x008fca00078e0210 */
[----:B------:R-:W3:Y:S01]  /*0270*/  @!P0 LDG.E.EL R28, desc[UR4][R16.64] ;  /* 0x00000004101c8981 */ /* 0x000ee2000c2e1900 */
[----:B------:R-:W-:Y:S01]  /*0280*/  CS2R R6, SRZ ;  /* 0x0000000000067805 */ /* 0x000fe2000001ff00 */
[C---:B----4-:R-:W-:Y:S01]  /*0290*/  IMAD.WIDE R10, R35.reuse, 0x4, R10 ;  /* 0x00000004230a7825 */ /* 0x050fe200078e020a */
[----:B-1----:R-:W-:Y:S02]  /*02a0*/  CS2R R2, SRZ ;  /* 0x0000000000027805 */ /* 0x002fe4000001ff00 */
[----:B------:R-:W-:Y:S01]  /*02b0*/  CS2R R4, SRZ ;  /* 0x0000000000047805 */ /* 0x000fe2000001ff00 */
[----:B------:R-:W4:Y:S01]  /*02c0*/  @!P0 LDG.E.EL R29, desc[UR4][R16.64] ;  /* 0x00000004101d8981 */ /* 0x000f22000c2e1900 */
[----:B-----5:R-:W-:-:S03]  /*02d0*/  IMAD.WIDE R20, R35, 0x4, R20 ;  /* 0x0000000423147825 */ /* 0x020fc600078e0214 */
[----:B------:R-:W5:Y:S01]  /*02e0*/  @!P0 LDG.E.EL R12, desc[UR4][R10.64] ;  /* 0x000000040a0c8981 */ /* 0x000f62000c2e1900 */
[----:B------:R-:W-:-:S03]  /*02f0*/  IMAD.WIDE R18, R35, 0x4, R18 ;  /* 0x0000000423127825 */ /* 0x000fc600078e0212 */
[----:B------:R1:W3:Y:S01]  /*0300*/  @!P0 LDG.E.EL R7, desc[UR4][R10.64] ;  /* 0x000000040a078981 */ /* 0x0002e2000c2e1900 */
[----:B------:R-:W-:-:S03]  /*0310*/  IMAD.WIDE R36, R35, 0x4, R36 ;  /* 0x0000000423247825 */ /* 0x000fc600078e0224 */
[----:B------:R-:W3:Y:S04]  /*0320*/  @!P0 LDG.E.EL R3, desc[UR4][R20.64] ;  /* 0x0000000414038981 */ /* 0x000ee8000c2e1900 */
[----:B------:R0:W3:Y:S01]  /*0330*/  @!P0 LDG.E.EL R14, desc[UR4][R20.64] ;  /* 0x00000004140e8981 */ /* 0x0000e2000c2e1900 */
[----:B-1----:R-:W-:-:S03]  /*0340*/  CS2R R10, SRZ ;  /* 0x00000000000a7805 */ /* 0x002fc6000001ff00 */
[----:B------:R-:W5:Y:S04]  /*0350*/  @!P0 LDG.E.EL R5, desc[UR4][R18.64] ;  /* 0x0000000412058981 */ /* 0x000f68000c2e1900 */
[----:B------:R1:W3:Y:S01]  /*0360*/  @!P0 LDG.E.EL R4, desc[UR4][R18.64] ;  /* 0x0000000412048981 */ /* 0x0002e2000c2e1900 */
[----:B0-----:R-:W0:Y:S03]  /*0370*/  LDC.64 R20, c[0x0][0x280] ;  /* 0x0000a000ff147b82 */ /* 0x001e260000000a00 */
[----:B------:R-:W3:Y:S04]  /*0380*/  @!P0 LDG.E.EL R10, desc[UR4][R36.64] ;  /* 0x00000004240a8981 */ /* 0x000ee8000c2e1900 */
[----:B------:R-:W3:Y:S01]  /*0390*/  @!P0 LDG.E.EL R2, desc[UR4][R36.64] ;  /* 0x0000000424028981 */ /* 0x000ee2000c2e1900 */
[----:B-1----:R-:W1:Y:S01]  /*03a0*/  LDC.64 R18, c[0x0][0x288] ;  /* 0x0000a200ff127b82 */ /* 0x002e620000000a00 */
[----:B------:R-:W-:-:S04]  /*03b0*/  IMAD.WIDE R22, R35, 0x4, R22 ;  /* 0x0000000423167825 */ /* 0x000fc800078e0216 */
[C---:B------:R-:W-:Y:S01]  /*03c0*/  IMAD.WIDE R8, R35.reuse, 0x4, R8 ;  /* 0x0000000423087825 */ /* 0x040fe200078e0208 */
[----:B------:R-:W3:Y:S04]  /*03d0*/  @!P0 LDG.E.EL R13, desc[UR4][R22.64] ;  /* 0x00000004160d8981 */ /* 0x000ee8000c2e1900 */
[----:B------:R0:W3:Y:S01]  /*03e0*/  @!P0 LDG.E.EL R6, desc[UR4][R22.64] ;  /* 0x0000000416068981 */ /* 0x0000e2000c2e1900 */
[----:B------:R-:W-:-:S03]  /*03f0*/  IMAD.WIDE R24, R35, 0x4, R24 ;  /* 0x0000000423187825 */ /* 0x000fc600078e0218 */
[----:B------:R-:W3:Y:S04]  /*0400*/  @!P0 LDG.E.EL R15, desc[UR4][R8.64] ;  /* 0x00000004080f8981 */ /* 0x000ee8000c2e1900 */
[----:B------:R0:W3:Y:S02]  /*0410*/  @!P0 LDG.E.EL R11, desc[UR4][R8.64] ;  /* 0x00000004080b8981 */ /* 0x0000e4000c2e1900 */
[----:B0-----:R-:W0:Y:S01]  /*0420*/  LDC.64 R22, c[0x0][0x240] ;  /* 0x00009000ff167b82 */ /* 0x001e220000000a00 */
[----:B------:R-:W-:Y:S01]  /*0430*/  IMAD.WIDE R20, R35, 0x4, R20 ;  /* 0x0000000423147825 */ /* 0x000fe200078e0214 */
[----:B------:R-:W-:-:S04]  /*0440*/  MOV R36, RZ ;  /* 0x000000ff00247202 */ /* 0x000fc80000000f00 */
[----:B------:R-:W4:Y:S01]  /*0450*/  @!P0 LDG.E.EL R30, desc[UR4][R20.64] ;  /* 0x00000004141e8981 */ /* 0x000f22000c2e1900 */
[----:B------:R-:W-:-:S03]  /*0460*/  CS2R R8, SRZ ;  /* 0x0000000000087805 */ /* 0x000fc6000001ff00 */
[----:B------:R-:W4:Y:S04]  /*0470*/  @!P0 LDG.E.EL R33, desc[UR4][R20.64] ;  /* 0x0000000414218981 */ /* 0x000f28000c2e1900 */
[----:B------:R-:W4:Y:S04]  /*0480*/  @!P0 LDG.E.EL R9, desc[UR4][R24.64] ;  /* 0x0000000418098981 */ /* 0x000f28000c2e1900 */
[----:B------:R1:W4:Y:S02]  /*0490*/  @!P0 LDG.E.EL R8, desc[UR4][R24.64] ;  /* 0x0000000418088981 */ /* 0x000324000c2e1900 */
[----:B-1----:R-:W-:Y:S01]  /*04a0*/  IMAD.WIDE R24, R35, 0x4, R18 ;  /* 0x0000000423187825 */ /* 0x002fe200078e0212 */
[----:B------:R-:W-:-:S04]  /*04b0*/  HFMA2.MMA R35, -RZ, RZ, 0, 0 ;  /* 0x00000000ff237435 */ /* 0x000fc800000001ff */
[----:B------:R-:W4:Y:S01]  /*04c0*/  @!P0 LDG.E.EL R36, desc[UR4][R24.64] ;  /* 0x0000000418248981 */ /* 0x000f22000c2e1900 */
[----:B------:R-:W-:-:S05]  /*04d0*/  CS2R R16, SRZ ;  /* 0x0000000000107805 */ /* 0x000fca000001ff00 */
[----:B------:R1:W4:Y:S01]  /*04e0*/  @!P0 LDG.E.EL R35, desc[UR4][R24.64] ;  /* 0x0000000418238981 */ /* 0x000322000c2e1900 */
[----:B0-----:R-:W-:-:S05]  /*04f0*/  IMAD.WIDE R22, R0, 0x4, R22 ;  /* 0x0000000400167825 */ /* 0x001fca00078e0216 */
[----:B------:R0:W4:Y:S01]  /*0500*/  @!P0 LDG.E.64 R16, desc[UR4][R22.64] ;  /* 0x0000000416108981 */ /* 0x000122000c1e1b00 */
[----:B-1----:R-:W-:Y:S01]  /*0510*/  HFMA2.MMA R24, -RZ, RZ, 1.625, 0 ;  /* 0x3e800000ff187435 */ /* 0x002fe200000001ff */
[----:B------:R-:W-:Y:S01]  /*0520*/  CS2R R18, SRZ ;  /* 0x0000000000127805 */ /* 0x000fe2000001ff00 */
[----:B------:R-:W-:Y:S02]  /*0530*/  FADD R37, R26, 9.9999997473787516356e-06 ;  /* 0x3727c5ac1a257421 */ /* 0x000fe40000000000 */
[----:B------:R-:W1:Y:S04]  /*0540*/  LDC.64 R26, c[0x0][0x268] ;  /* 0x00009a00ff1a7b82 */ /* 0x000e680000000a00 */
[----:B------:R-:W0:Y:S01]  /*0550*/  MUFU.SQRT R37, R37 ;  /* 0x0000002500257308 */ /* 0x000e220000002000 */
[----:B--2---:R-:W-:Y:S01]  /*0560*/  FADD R34, R34, 9.9999997473787516356e-06 ;  /* 0x3727c5ac22227421 */ /* 0x004fe20000000000 */
[----:B------:R-:W-:-:S06]  /*0570*/  FADD R32, R32, 9.9999997473787516356e-06 ;  /* 0x3727c5ac20207421 */ /* 0x000fcc0000000000 */
[----:B------:R-:W2:Y:S01]  /*0580*/  MUFU.SQRT R20, R32 ;  /* 0x0000002000147308 */ /* 0x000ea20000002000 */
[C---:B0-----:R-:W-:Y:S02]  /*0590*/  FSETP.GT.AND P4, PT, R37.reuse, 8.50705917302346158658e+37, PT ;  /* 0x7e8000002500780b */ /* 0x041fe40003f84000 */
[----:B------:R-:W-:-:S05]  /*05a0*/  FSETP.GEU.AND P6, PT, R37, 1.175494350822287508e-38, PT ;  /* 0x008000002500780b */ /* 0x000fca0003fce000 */
[----:B------:R-:W0:Y:S01]  /*05b0*/  MUFU.SQRT R34, R34 ;  /* 0x0000002200227308 */ /* 0x000e220000002000 */
[----:B------:R-:W-:-:S05]  /*05c0*/  FADD R21, R31, 9.9999997473787516356e-06 ;  /* 0x3727c5ac1f157421 */ /* 0x000fca0000000000 */
[----:B------:R-:W-:-:S04]  /*05d0*/  @P4 FMUL R37, R37, 0.25 ;  /* 0x3e80000025254820 */ /* 0x000fc80000400000 */
[----:B------:R-:W-:Y:S01]  /*05e0*/  @!P6 FMUL R37, R37, 16777216 ;  /* 0x4b8000002525e820 */ /* 0x000fe20000400000 */
[----:B--2---:R-:W-:Y:S01]  /*05f0*/  FSETP.GT.AND P3, PT, R20, 8.50705917302346158658e+37, PT ;  /* 0x7e8000001400780b */ /* 0x004fe20003f64000 */
[----:B------:R-:W2:Y:S01]  /*0600*/  MUFU.SQRT R21, R21 ;  /* 0x0000001500157308 */ /* 0x000ea20000002000 */
[----:B0-----:R-:W-:Y:S02]  /*0610*/  FSETP.GT.AND P1, PT, R34, 8.50705917302346158658e+37, PT ;  /* 0x7e8000002200780b */ /* 0x001fe40003f24000 */
[----:B------:R-:W-:-:S05]  /*0620*/  FSEL R22, R24, 1, P4 ;  /* 0x3f80000018167808 */ /* 0x000fca0002000000 */
[----:B------:R-:W0:Y:S01]  /*0630*/  MUFU.RCP R25, R37 ;  /* 0x0000002500197308 */ /* 0x000e220000001000 */
[----:B------:R-:W-:Y:S02]  /*0640*/  FSETP.GEU.AND P4, PT, R20, 1.175494350822287508e-38, PT ;  /* 0x008000001400780b */ /* 0x000fe40003f8e000 */
[----:B------:R-:W-:Y:S01]  /*0650*/  FSETP.GEU.AND P2, PT, R34, 1.175494350822287508e-38, PT ;  /* 0x008000002200780b */ /* 0x000fe20003f4e000 */
[----:B------:R-:W-:Y:S01]  /*0660*/  @!P6 FMUL R22, R22, 16777216 ;  /* 0x4b8000001616e820 */ /* 0x000fe20000400000 */
[----:B------:R-:W-:Y:S01]  /*0670*/  @P3 FMUL R20, R20, 0.25 ;  /* 0x3e80000014143820 */ /* 0x000fe20000400000 */
[----:B------:R-:W-:Y:S01]  /*0680*/  @P1 FMUL R34, R34, 0.25 ;  /* 0x3e80000022221820 */ /* 0x000fe20000400000 */
[----:B-1----:R-:W-:Y:S01]  /*0690*/  IMAD.WIDE R26, R0, 0x4, R26 ;  /* 0x00000004001a7825 */ /* 0x002fe200078e021a */
[C---:B--2---:R-:W-:Y:S02]  /*06a0*/  FSETP.GT.AND P5, PT, R21.reuse, 8.50705917302346158658e+37, PT ;  /* 0x7e8000001500780b */ /* 0x044fe40003fa4000 */
[----:B------:R-:W-:-:S02]  /*06b0*/  FSETP.GEU.AND P6, PT, R21, 1.175494350822287508e-38, PT ;  /* 0x008000001500780b */ /* 0x000fc40003fce000 */
[----:B------:R1:W2:Y:S01]  /*06c0*/  @!P0 LDG.E.64 R18, desc[UR4][R26.64] ;  /* 0x000000041a128981 */ /* 0x0002a2000c1e1b00 */
[----:B0-----:R-:W-:Y:S01]  /*06d0*/  FMUL R25, R25, R22 ;  /* 0x0000001619197220 */ /* 0x001fe20000400000 */
[----:B------:R-:W-:Y:S01]  /*06e0*/  @!P4 FMUL R20, R20, 16777216 ;  /* 0x4b8000001414c820 */ /* 0x000fe20000400000 */
[----:B------:R-:W0:Y:S01]  /*06f0*/  LDC.64 R22, c[0x0][0x218] ;  /* 0x00008600ff167b82 */ /* 0x000e220000000a00 */
[----:B------:R-:W-:-:S04]  /*0700*/  @!P2 FMUL R34, R34, 16777216 ;  /* 0x4b8000002222a820 */ /* 0x000fc80000400000 */
[----:B-1----:R-:W1:Y:S01]  /*0710*/  MUFU.RCP R27, R34 ;  /* 0x00000022001b7308 */ /* 0x002e620000001000 */
[----:B------:R-:W-:-:S07]  /*0720*/  FSEL R26, R24, 1, P1 ;  /* 0x3f800000181a7808 */ /* 0x000fce0000800000 */
[----:B------:R-:W0:Y:S01]  /*0730*/  MUFU.RCP R20, R20 ;  /* 0x0000001400147308 */ /* 0x000e220000001000 */
[----:B------:R-:W-:Y:S01]  /*0740*/  FSEL R37, R24, 1, P3 ;  /* 0x3f80000018257808 */ /* 0x000fe20001800000 */
[----:B------:R-:W-:Y:S01]  /*0750*/  @P5 FMUL R21, R21, 0.25 ;  /* 0x3e80000015155820 */ /* 0x000fe20000400000 */
[----:B---3--:R-:W-:Y:S01]  /*0760*/  FADD R28, R28, 9.9999997473787516356e-06 ;  /* 0x3727c5ac1c1c7421 */ /* 0x008fe20000000000 */
[----:B------:R-:W-:Y:S02]  /*0770*/  @!P2 FMUL R26, R26, 16777216 ;  /* 0x4b8000001a1aa820 */ /* 0x000fe40000400000 */
[----:B------:R-:W-:Y:S01]  /*0780*/  @!P6 FMUL R21, R21, 16777216 ;  /* 0x4b8000001515e820 */ /* 0x000fe20000400000 */
[----:B------:R-:W-:Y:S01]  /*0790*/  @!P4 FMUL R37, R37, 16777216 ;  /* 0x4b8000002525c820 */ /* 0x000fe20000400000 */
[----:B------:R-:W3:Y:S01]  /*07a0*/  MUFU.SQRT R31, R28 ;  /* 0x0000001c001f7308 */ /* 0x000ee20000002000 */
[----:B-1----:R-:W-:Y:S01]  /*07b0*/  FMUL R26, R27, R26 ;  /* 0x0000001a1b1a7220 */ /* 0x002fe20000400000 */
[----:B0-----:R-:W-:-:S04]  /*07c0*/  IMAD.WIDE R22, R0, 0x4, R22 ;  /* 0x0000000400167825 */ /* 0x001fc800078e0216 */
[----:B------:R-:W-:Y:S02]  /*07d0*/  FMUL R27, R20, R37 ;  /* 0x00000025141b7220 */ /* 0x000fe40000400000 */
[----:B------:R0:W-:Y:S02]  /*07e0*/  MUFU.RCP R28, R21 ;  /* 0x00000015001c7308 */ /* 0x0001e40000001000 */
[----:B0-----:R-:W-:-:S06]  /*07f0*/  CS2R R20, SRZ ;  /* 0x0000000000147805 */ /* 0x001fcc000001ff00 */
[----:B------:R-:W5:Y:S01]  /*0800*/  @!P0 LDG.E.64 R20, desc[UR4][R22.64] ;  /* 0x0000000416148981 */ /* 0x000f62000c1e1b00 */
[C---:B---3--:R-:W-:Y:S02]  /*0810*/  FSETP.GT.AND P1, PT, R31.reuse, 8.50705917302346158658e+37, PT ;  /* 0x7e8000001f00780b */ /* 0x048fe40003f24000 */
[----:B------:R-:W-:-:S11]  /*0820*/  FSETP.GEU.AND P2, PT, R31, 1.175494350822287508e-38, PT ;  /* 0x008000001f00780b */ /* 0x000fd60003f4e000 */
[----:B------:R-:W-:-:S04]  /*0830*/  @P1 FMUL R31, R31, 0.25 ;  /* 0x3e8000001f1f1820 */ /* 0x000fc80000400000 */
[----:B------:R-:W-:-:S06]  /*0840*/  @!P2 FMUL R31, R31, 16777216 ;  /* 0x4b8000001f1fa820 */ /* 0x000fcc0000400000 */
[----:B------:R-:W0:Y:S01]  /*0850*/  MUFU.RCP R31, R31 ;  /* 0x0000001f001f7308 */ /* 0x000e220000001000 */
[----:B------:R-:W-:Y:S01]  /*0860*/  FSEL R32, R24, 1, P1 ;  /* 0x3f80000018207808 */ /* 0x000fe20000800000 */
[----:B----4-:R-:W-:-:S04]  /*0870*/  FADD R29, R29, 9.9999997473787516356e-06 ;  /* 0x3727c5ac1d1d7421 */ /* 0x010fc80000000000 */
[----:B------:R-:W-:-:S04]  /*0880*/  @!P2 FMUL R32, R32, 16777216 ;  /* 0x4b8000002020a820 */ /* 0x000fc80000400000 */
[----:B0-----:R-:W-:Y:S02]  /*0890*/  FMUL R32, R31, R32 ;  /* 0x000000201f207220 */ /* 0x001fe40000400000 */
[----:B------:R-:W0:Y:S02]  /*08a0*/  MUFU.SQRT R31, R29 ;  /* 0x0000001d001f7308 */ /* 0x000e240000002000 */
[C---:B0-----:R-:W-:Y:S02]  /*08b0*/  FSETP.GT.AND P1, PT, R31.reuse, 8.50705917302346158658e+37, PT ;  /* 0x7e8000001f00780b */ /* 0x041fe40003f24000 */
[----:B------:R-:W-:-:S11]  /*08c0*/  FSETP.GEU.AND P2, PT, R31, 1.175494350822287508e-38, PT ;  /* 0x008000001f00780b */ /* 0x000fd60003f4e000 */
[----:B------:R-:W-:-:S04]  /*08d0*/  @P1 FMUL R31, R31, 0.25 ;  /* 0x3e8000001f1f1820 */ /* 0x000fc80000400000 */
[----:B------:R-:W-:Y:S01]  /*08e0*/  @!P2 FMUL R31, R31, 16777216 ;  /* 0x4b8000001f1fa820 */ /* 0x000fe20000400000 */
[----:B------:R-:W-:-:S05]  /*08f0*/  FSEL R37, R24, 1, P5 ;  /* 0x3f80000018257808 */ /* 0x000fca0002800000 */
[----:B------:R-:W0:Y:S01]  /*0900*/  MUFU.RCP R31, R31 ;  /* 0x0000001f001f7308 */ /* 0x000e220000001000 */
[----:B------:R-:W-:Y:S01]  /*0910*/  FSEL R34, R24, 1, P1 ;  /* 0x3f80000018227808 */ /* 0x000fe20000800000 */
[----:B------:R-:W-:Y:S01]  /*0920*/  @!P6 FMUL R37, R37, 16777216 ;  /* 0x4b8000002525e820 */ /* 0x000fe20000400000 */
[----:B------:R-:W-:Y:S01]  /*0930*/  FADD R16, -R13, R16 ;  /* 0x000000100d107221 */ /* 0x000fe20000000100 */
[----:B------:R-:W-:Y:S02]  /*0940*/  FADD R17, -R6, R17 ;  /* 0x0000001106117221 */ /* 0x000fe40000000100 */
[----:B------:R-:W-:Y:S01]  /*0950*/  FMUL R28, R28, R37 ;  /* 0x000000251c1c7220 */ /* 0x000fe20000400000 */
[----:B------:R-:W-:Y:S01]  /*0960*/  @!P2 FMUL R34, R34, 16777216 ;  /* 0x4b8000002222a820 */ /* 0x000fe20000400000 */
[----:B------:R-:W-:Y:S02]  /*0970*/  FMUL R27, R27, R16 ;  /* 0x000000101b1b7220 */ /* 0x000fe40000400000 */
[----:B------:R-:W-:-:S02]  /*0980*/  FMUL R17, R28, R17 ;  /* 0x000000111c117220 */ /* 0x000fc40000400000 */
[----:B------:R-:W-:Y:S01]  /*0990*/  FFMA R10, R27, R15, R10 ;  /* 0x0000000f1b0a7223 */ /* 0x000fe2000000000a */
[----:B0-----:R-:W-:Y:S01]  /*09a0*/  FMUL R13, R31, R34 ;  /* 0x000000221f0d7220 */ /* 0x001fe20000400000 */
[----:B------:R-:W-:Y:S01]  /*09b0*/  FFMA R2, R17, R11, R2 ;  /* 0x0000000b11027223 */ /* 0x000fe20000000002 */
[----:B--2---:R-:W-:Y:S01]  /*09c0*/  FADD R9, -R9, R18 ;  /* 0x0000001209097221 */ /* 0x004fe20000000100 */
[----:B------:R-:W-:-:S03]  /*09d0*/  FADD R8, -R8, R19 ;  /* 0x0000001308087221 */ /* 0x000fc60000000100 */
[----:B------:R-:W-:Y:S01]  /*09e0*/  FMUL R32, R32, R9 ;  /* 0x0000000920207220 */ /* 0x000fe20000400000 */
[----:B------:R-:W-:-:S03]  /*09f0*/  FMUL R13, R13, R8 ;  /* 0x000000080d0d7220 */ /* 0x000fc60000400000 */
[----:B------:R-:W-:Y:S01]  /*0a00*/  FFMA R30, R32, R30, R35 ;  /* 0x0000001e201e7223 */ /* 0x000fe20000000023 */
[----:B------:R-:W-:Y:S01]  /*0a10*/  FFMA R13, R13, R33, R36 ;  /* 0x000000210d0d7223 */ /* 0x000fe20000000024 */
[----:B-----5:R-:W-:Y:S01]  /*0a20*/  FADD R20, -R3, R20 ;  /* 0x0000001403147221 */ /* 0x020fe20000000100 */
[----:B------:R-:W-:-:S03]  /*0a30*/  FADD R21, -R14, R21 ;  /* 0x000000150e157221 */ /* 0x000fc60000000100 */
[----:B------:R-:W-:Y:S01]  /*0a40*/  FMUL R20, R25, R20 ;  /* 0x0000001419147220 */ /* 0x000fe20000400000 */
[----:B------:R-:W-:-:S03]  /*0a50*/  FMUL R21, R26, R21 ;  /* 0x000000151a157220 */ /* 0x000fc60000400000 */
[----:B------:R-:W-:Y:S01]  /*0a60*/  FFMA R5, R20, R12, R5 ;  /* 0x0000000c14057223 */ /* 0x000fe20000000005 */
[----:B------:R-:W-:-:S03]  /*0a70*/  FFMA R7, R21, R7, R4 ;  /* 0x0000000715077223 */ /* 0x000fc60000000004 */
[----:B------:R-:W-:Y:S01]  /*0a80*/  FADD R5, R10, R5 ;  /* 0x000000050a057221 */ /* 0x000fe20000000000 */
[----:B------:R-:W-:-:S03]  /*0a90*/  FADD R2, R2, R7 ;  /* 0x0000000702027221 */ /* 0x000fc60000000000 */
[----:B------:R-:W-:Y:S01]  /*0aa0*/  FADD R5, R30, R5 ;  /* 0x000000051e057221 */ /* 0x000fe20000000000 */
[----:B------:R-:W-:-:S03]  /*0ab0*/  FADD R13, R13, R2 ;  /* 0x000000020d0d7221 */ /* 0x000fc60000000000 */
[----:B------:R-:W-:Y:S01]  /*0ac0*/  FADD R3, RZ, -R5 ;  /* 0x80000005ff037221 */ /* 0x000fe20000000000 */
[----:B------:R-:W-:-:S03]  /*0ad0*/  FADD R2, RZ, -R13 ;  /* 0x8000000dff027221 */ /* 0x000fc60000000000 */
[----:B------:R-:W-:Y:S01]  /*0ae0*/  FMUL R3, R3, 1.4426950216293334961 ;  /* 0x3fb8aa3b03037820 */ /* 0x000fe20000400000 */
[----:B------:R-:W-:-:S04]  /*0af0*/  FMUL R4, R2, 1.4426950216293334961 ;  /* 0x3fb8aa3b02047820 */ /* 0x000fc80000400000 */
[----:B------:R-:W-:Y:S02]  /*0b00*/  FSETP.GEU.AND P1, PT, R3, -126, PT ;  /* 0xc2fc00000300780b */ /* 0x000fe40003f2e000 */
[----:B------:R-:W-:-:S11]  /*0b10*/  FSETP.GEU.AND P2, PT, R4, -126, PT ;  /* 0xc2fc00000400780b */ /* 0x000fd60003f4e000 */
[----:B------:R-:W-:Y:S02]  /*0b20*/  @!P1 FMUL R3, R3, 0.5 ;  /* 0x3f00000003039820 */ /* 0x000fe40000400000 */
[----:B------:R-:W-:Y:S02]  /*0b30*/  @!P2 FMUL R4, R4, 0.5 ;  /* 0x3f0000000404a820 */ /* 0x000fe40000400000 */
[----:B------:R-:W0:Y:S08]  /*0b40*/  MUFU.EX2 R2, R3 ;  /* 0x0000000300027308 */ /* 0x000e300000000800 */
[----:B------:R-:W1:Y:S01]  /*0b50*/  MUFU.EX2 R6, R4 ;  /* 0x0000000400067308 */ /* 0x000e620000000800 */
[----:B0-----:R-:W-:-:S04]  /*0b60*/  @!P1 FMUL R2, R2, R2 ;  /* 0x0000000202029220 */ /* 0x001fc80000400000 */
[----:B------:R-:W-:Y:S02]  /*0b70*/  FADD R7, R2, 1 ;  /* 0x3f80000002077421 */ /* 0x000fe40000000000 */
[----:B------:R-:W0:Y:S01]  /*0b80*/  LDC.64 R2, c[0x0][0x210] ;  /* 0x00008400ff027b82 */ /* 0x000e220000000a00 */
[----:B-1----:R-:W-:-:S04]  /*0b90*/  @!P2 FMUL R6, R6, R6 ;  /* 0x000000060606a220 */ /* 0x002fc80000400000 */
[----:B------:R-:W-:Y:S01]  /*0ba0*/  FADD R6, R6, 1 ;  /* 0x3f80000006067421 */ /* 0x000fe20000000000 */
[----:B------:R-:W-:-:S04]  /*0bb0*/  FSETP.GT.AND P1, PT, R7, 8.50705917302346158658e+37, PT ;  /* 0x7e8000000700780b */ /* 0x000fc80003f24000 */
[----:B------:R-:W-:-:S09]  /*0bc0*/  FSETP.GT.AND P2, PT, R6, 8.50705917302346158658e+37, PT ;  /* 0x7e8000000600780b */ /* 0x000fd20003f44000 */
[----:B------:R-:W-:-:S04]  /*0bd0*/  @P1 FMUL R7, R7, 0.25 ;  /* 0x3e80000007071820 */ /* 0x000fc80000400000 */
[----:B------:R-:W-:Y:S02]  /*0be0*/  @P2 FMUL R6, R6, 0.25 ;  /* 0x3e80000006062820 */ /* 0x000fe40000400000 */
[----:B------:R-:W1:Y:S08]  /*0bf0*/  MUFU.RCP R7, R7 ;  /* 0x0000000700077308 */ /* 0x000e700000001000 */
[----:B------:R-:W2:Y:S01]  /*0c00*/  MUFU.RCP R6, R6 ;  /* 0x0000000600067308 */ /* 0x000ea20000001000 */
[----:B------:R-:W-:-:S02]  /*0c10*/  FSEL R4, R24, 1, P1 ;  /* 0x3f80000018047808 */ /* 0x000fc40000800000 */
[----:B------:R-:W-:-:S03]  /*0c20*/  FSEL R9, R24, 1, P2 ;  /* 0x3f80000018097808 */ /* 0x000fc60001000000 */
[----:B-1----:R-:W-:Y:S01]  /*0c30*/  FMUL R4, R7, R4 ;  /* 0x0000000407047220 */ /* 0x002fe20000400000 */
[----:B0-----:R-:W-:-:S04]  /*0c40*/  IMAD.WIDE R2, R0, 0x4, R2 ;  /* 0x0000000400027825 */ /* 0x001fc800078e0202 */
[----:B------:R-:W-:Y:S01]  /*0c50*/  FMUL R4, R5, R4 ;  /* 0x0000000405047220 */ /* 0x000fe20000400000 */
[----:B--2---:R-:W-:-:S04]  /*0c60*/  FMUL R8, R6, R9 ;  /* 0x0000000906087220 */ /* 0x004fc80000400000 */
[----:B------:R-:W-:Y:S01]  /*0c70*/  FMUL R5, R13, R8 ;  /* 0x000000080d057220 */ /* 0x000fe20000400000 */
[----:B------:R-:W-:Y:S06]  /*0c80*/  @P0 EXIT ;  /* 0x000000000000094d */ /* 0x000fec0003800000 */
[----:B------:R-:W-:Y:S01]  /*0c90*/  STG.E.64 desc[UR4][R2.64], R4 ;  /* 0x0000000402007986 */ /* 0x000fe2000c101b04 */
[----:B------:R-:W-:Y:S05]  /*0ca0*/  EXIT ;  /* 0x000000000000794d */ /* 0x000fea0003800000 */
.L_x_0:
[----:B------:R-:W-:-:S00]  /*0cb0*/  BRA `(.L_x_0) ;  /* 0xfffffffc00fc7947 */ /* 0x000fc0000383ffff */
[----:B------:R-:W-:-:S00]  /*0cc0*/  NOP ;  /* 0x0000000000007918 */ /* 0x000fc00000000000 */
        /* <DEDUP_REMOVED lines=11> */
.L_x_1:


//--------------------- .nv.global.init           --------------------------
	.section	.nv.global.init,"aw",@progbits
.nv.global.init:
	.type		_$_str,@object
	.size		_$_str,(_$_str_$_2 - _$_str)
_$_str:
        /*0000*/ 	.byte	0x5f, 0x5f, 0x43, 0x55, 0x44, 0x41, 0x5f, 0x46, 0x54, 0x5a, 0x00
	.type		_$_str_$_2,@object
	.size		_$_str_$_2,(.L_1 - _$_str_$_2)
_$_str_$_2:
        /*000b*/ 	.byte	0x5f, 0x5f, 0x43, 0x55, 0x44, 0x41, 0x5f, 0x50, 0x52, 0x45, 0x43, 0x5f, 0x53, 0x51, 0x52, 0x54
        /*001b*/ 	.byte	0x00
.L_1:


//--------------------- .nv.constant0.triton_poi_fused__native_batch_norm_legit_no_training_add_silu_0 --------------------------
	.section	.nv.constant0.triton_poi_fused__native_batch_norm_legit_no_training_add_silu_0,"a",@progbits
	.sectionflags	@""
	.align	4
.nv.constant0.triton_poi_fused__native_batch_norm_legit_no_training_add_silu_0:
	.zero		660
